	.headerflags	@"EF_CUDA_TEXMODE_UNIFIED EF_CUDA_64BIT_ADDRESS EF_CUDA_ACCELERATORS EF_CUDA_SM90 EF_CUDA_VIRTUAL_SM(EF_CUDA_SM90)"
	.elftype	@"ET_EXEC"


//--------------------- .nv.info                  --------------------------
	.section	.nv.info,"",@"SHT_CUDA_INFO"
	.align	4


	//----- nvinfo : EIATTR_REGCOUNT
	.align		4
        /*0000*/ 	.byte	0x04, 0x2f
        /*0002*/ 	.short	(.L_1 - .L_0)
	.align		4
.L_0:
        /*0004*/ 	.word	index@(triton_poi_fused_convolution_16)
        /*0008*/ 	.word	0x00000020


	//----- nvinfo : EIATTR_MIN_STACK_SIZE
	.align		4
.L_1:
        /*000c*/ 	.byte	0x04, 0x12
        /*000e*/ 	.short	(.L_3 - .L_2)
	.align		4
.L_2:
        /*0010*/ 	.word	index@(triton_poi_fused_convolution_16)
        /*0014*/ 	.word	0x00000000


	//----- nvinfo : EIATTR_FRAME_SIZE
	.align		4
.L_3:
        /*0018*/ 	.byte	0x04, 0x11
        /*001a*/ 	.short	(.L_5 - .L_4)
	.align		4
.L_4:
        /*001c*/ 	.word	index@(triton_poi_fused_convolution_16)
        /*0020*/ 	.word	0x00000000


	//----- nvinfo : EIATTR_MIN_STACK_SIZE
	.align		4
.L_5:
        /*0024*/ 	.byte	0x04, 0x12
        /*0026*/ 	.short	(.L_7 - .L_6)
	.align		4
.L_6:
        /*0028*/ 	.word	index@(triton_poi_fused_convolution_16)
        /*002c*/ 	.word	0x00000000
.L_7:


//--------------------- .nv.info.triton_poi_fused_convolution_16 --------------------------
	.section	.nv.info.triton_poi_fused_convolution_16,"",@"SHT_CUDA_INFO"
	.sectionflags	@""
	.align	4


	//----- nvinfo : EIATTR_CUDA_API_VERSION
	.align		4
        /*0000*/ 	.byte	0x04, 0x37
        /*0002*/ 	.short	(.L_9 - .L_8)
.L_8:
        /*0004*/ 	.word	0x0000007c


	//----- nvinfo : EIATTR_KPARAM_INFO
	.align		4
.L_9:
        /*0008*/ 	.byte	0x04, 0x17
        /*000a*/ 	.short	(.L_11 - .L_10)
.L_10:
        /*000c*/ 	.word	0x00000000
        /*0010*/ 	.short	0x0004
        /*0012*/ 	.short	0x001c
        /*0014*/ 	.byte	0x00, 0xf0, 0x11, 0x00


	//----- nvinfo : EIATTR_KPARAM_INFO
	.align		4
.L_11:
        /*0018*/ 	.byte	0x04, 0x17
        /*001a*/ 	.short	(.L_13 - .L_12)
.L_12:
        /*001c*/ 	.word	0x00000000
        /*0020*/ 	.short	0x0003
        /*0022*/ 	.short	0x0018
        /*0024*/ 	.byte	0x00, 0xf0, 0x11, 0x00


	//----- nvinfo : EIATTR_KPARAM_INFO
	.align		4
.L_13:
        /*0028*/ 	.byte	0x04, 0x17
        /*002a*/ 	.short	(.L_15 - .L_14)
.L_14:
        /*002c*/ 	.word	0x00000000
        /*0030*/ 	.short	0x0002
        /*0032*/ 	.short	0x0010
        /*0034*/ 	.byte	0x00, 0xf4, 0x21, 0x00


	//----- nvinfo : EIATTR_KPARAM_INFO
	.align		4
.L_15:
        /*0038*/ 	.byte	0x04, 0x17
        /*003a*/ 	.short	(.L_17 - .L_16)
.L_16:
        /*003c*/ 	.word	0x00000000
        /*0040*/ 	.short	0x0001
        /*0042*/ 	.short	0x0008
        /*0044*/ 	.byte	0x00, 0xf4, 0x21, 0x00


	//----- nvinfo : EIATTR_KPARAM_INFO
	.align		4
.L_17:
        /*0048*/ 	.byte	0x04, 0x17
        /*004a*/ 	.short	(.L_19 - .L_18)
.L_18:
        /*004c*/ 	.word	0x00000000
        /*0050*/ 	.short	0x0000
        /*0052*/ 	.short	0x0000
        /*0054*/ 	.byte	0x00, 0xf4, 0x21, 0x00


	//----- nvinfo : EIATTR_SPARSE_MMA_MASK
	.align		4
.L_19:
        /*0058*/ 	.byte	0x03, 0x50
        /*005a*/ 	.short	0x0000


	//----- nvinfo : EIATTR_MAXREG_COUNT
	.align		4
        /*005c*/ 	.byte	0x03, 0x1b
        /*005e*/ 	.short	0x00ff


	//----- nvinfo : EIATTR_EXIT_INSTR_OFFSETS
	.align		4
        /*0060*/ 	.byte	0x04, 0x1c
        /*0062*/ 	.short	(.L_21 - .L_20)


	//   ....[0]....
.L_20:
        /*0064*/ 	.word	0x000008b0


	//   ....[1]....
        /*0068*/ 	.word	0x000008d0


	//----- nvinfo : EIATTR_REQNTID
	.align		4
.L_21:
        /*006c*/ 	.byte	0x04, 0x10
        /*006e*/ 	.short	(.L_23 - .L_22)
.L_22:
        /*0070*/ 	.word	0x00000100
        /*0074*/ 	.word	0x00000001
        /*0078*/ 	.word	0x00000001


	//----- nvinfo : EIATTR_CBANK_PARAM_SIZE
	.align		4
.L_23:
        /*007c*/ 	.byte	0x03, 0x19
        /*007e*/ 	.short	0x0020


	//----- nvinfo : EIATTR_PARAM_CBANK
	.align		4
        /*0080*/ 	.byte	0x04, 0x0a
        /*0082*/ 	.short	(.L_25 - .L_24)
	.align		4
.L_24:
        /*0084*/ 	.word	index@(.nv.constant0.triton_poi_fused_convolution_16)
        /*0088*/ 	.short	0x0210
        /*008a*/ 	.short	0x0020


	//----- nvinfo : EIATTR_SW_WAR
	.align		4
.L_25:
        /*008c*/ 	.byte	0x04, 0x36
        /*008e*/ 	.short	(.L_27 - .L_26)
.L_26:
        /*0090*/ 	.word	0x00000008
.L_27:


//--------------------- .nv.callgraph             --------------------------
	.section	.nv.callgraph,"",@"SHT_CUDA_CALLGRAPH"
	.align	4
	.sectionentsize	8
	.align		4
        /*0000*/ 	.word	0x00000000
	.align		4
        /*0004*/ 	.word	0xffffffff
	.align		4
        /*0008*/ 	.word	0x00000000
	.align		4
        /*000c*/ 	.word	0xfffffffe
	.align		4
        /*0010*/ 	.word	0x00000000
	.align		4
        /*0014*/ 	.word	0xfffffffd
	.align		4
        /*0018*/ 	.word	0x00000000
	.align		4
        /*001c*/ 	.word	0xfffffffc


//--------------------- .text.triton_poi_fused_convolution_16 --------------------------
	.section	.text.triton_poi_fused_convolution_16,"ax",@progbits
	.sectionflags	@"SHF_BARRIERS=1"
	.align	128
        .global         triton_poi_fused_convolution_16
        .type           triton_poi_fused_convolution_16,@function
        .size           triton_poi_fused_convolution_16,(.L_x_1 - triton_poi_fused_convolution_16)
        .other          triton_poi_fused_convolution_16,@"STO_CUDA_ENTRY STV_DEFAULT"
triton_poi_fused_convolution_16:
.text.triton_poi_fused_convolution_16:
[----:B------:R-:W0:Y:S01]  /*0000*/  LDC R1, c[0x0][0x28] ;  /* 0x00000a00ff017b82 */ /* 0x000e220000000800 */
[----:B------:R-:W1:Y:S07]  /*0010*/  S2R R2, SR_CTAID.X ;  /* 0x0000000000027919 */ /* 0x000e6e0000002500 */
[----:B------:R-:W2:Y:S01]  /*0020*/  S2UR UR5, SR_CgaCtaId ;  /* 0x00000000000579c3 */ /* 0x000ea20000008800 */
[----:B------:R-:W-:Y:S01]  /*0030*/  UMOV UR4, 0x400 ;  /* 0x0000040000047882 */ /* 0x000fe20000000000 */
[----:B------:R-:W-:Y:S01]  /*0040*/  CS2R R10, SRZ ;  /* 0x00000000000a7805 */ /* 0x000fe2000001ff00 */
[----:B------:R-:W3:Y:S01]  /*0050*/  S2R R0, SR_TID.X ;  /* 0x0000000000007919 */ /* 0x000ee20000002100 */
[----:B------:R-:W-:Y:S01]  /*0060*/  ULDC.64 UR6, c[0x0][0x208] ;  /* 0x0000820000067ab9 */ /* 0x000fe20000000a00 */
[----:B------:R-:W4:Y:S03]  /*0070*/  S2R R4, SR_CTAID.Y ;  /* 0x0000000000047919 */ /* 0x000f260000002600 */
[----:B------:R-:W5:Y:S01]  /*0080*/  LDC.64 R22, c[0x0][0x210] ;  /* 0x00008400ff167b82 */ /* 0x000f620000000a00 */
[----:B--2---:R-:W-:Y:S01]  /*0090*/  UPRMT UR4, UR5, 0x654, UR4 ;  /* 0x0000065405047896 */ /* 0x004fe20008000004 */
[----:B-1----:R-:W-:-:S02]  /*00a0*/  IMAD.SHL.U32 R2, R2, 0x40, RZ ;  /* 0x0000004002027824 */ /* 0x002fc400078e00ff */
[C---:B---3--:R-:W-:Y:S01]  /*00b0*/  IMAD.SHL.U32 R5, R0.reuse, 0x4, RZ ;  /* 0x0000000400057824 */ /* 0x048fe200078e00ff */
[--C-:B------:R-:W-:Y:S01]  /*00c0*/  SHF.R.U32.HI R3, RZ, 0x4, R0.reuse ;  /* 0x00000004ff037819 */ /* 0x100fe20000011600 */
[----:B------:R-:W-:Y:S01]  /*00d0*/  IMAD.SHL.U32 R7, R0, 0x100, RZ ;  /* 0x0000010000077824 */ /* 0x000fe200078e00ff */
[----:B------:R-:W-:Y:S01]  /*00e0*/  SHF.R.U32.HI R28, RZ, 0x4, R0 ;  /* 0x00000004ff1c7819 */ /* 0x000fe20000011600 */
[----:B----4-:R-:W-:Y:S01]  /*00f0*/  IMAD.SHL.U32 R4, R4, 0x40, RZ ;  /* 0x0000004004047824 */ /* 0x010fe200078e00ff */
[----:B------:R-:W-:Y:S02]  /*0100*/  SGXT.U32 R3, R3, 0x4 ;  /* 0x000000040303781a */ /* 0x000fe40000000000 */
[----:B------:R-:W-:Y:S02]  /*0110*/  LOP3.LUT R6, R2, 0x3c, R5, 0xf8, !PT ;  /* 0x0000003c02067812 */ /* 0x000fe400078ef805 */
[----:B------:R-:W-:Y:S02]  /*0120*/  LOP3.LUT R20, R4, 0x3c, R5, 0xf8, !PT ;  /* 0x0000003c04147812 */ /* 0x000fe400078ef805 */
[----:B------:R-:W-:-:S02]  /*0130*/  LOP3.LUT R27, R4, R3, RZ, 0xfc, !PT ;  /* 0x00000003041b7212 */ /* 0x000fc400078efcff */
[----:B------:R-:W-:Y:S02]  /*0140*/  LOP3.LUT R19, R4, 0x10, R3, 0xfe, !PT ;  /* 0x0000001004137812 */ /* 0x000fe400078efe03 */
[----:B------:R-:W-:Y:S02]  /*0150*/  LOP3.LUT R29, R4, 0x20, R3, 0xfe, !PT ;  /* 0x00000020041d7812 */ /* 0x000fe400078efe03 */
[----:B------:R-:W-:Y:S02]  /*0160*/  ISETP.GE.AND P0, PT, R6, 0x40, PT ;  /* 0x000000400600780c */ /* 0x000fe40003f06270 */
[----:B------:R-:W-:Y:S02]  /*0170*/  LOP3.LUT R4, R4, 0x30, R3, 0xfe, !PT ;  /* 0x0000003004047812 */ /* 0x000fe400078efe03 */
[----:B------:R-:W-:Y:S02]  /*0180*/  LOP3.LUT R7, R7, 0xf00, RZ, 0xc0, !PT ;  /* 0x00000f0007077812 */ /* 0x000fe400078ec0ff */
[C---:B------:R-:W-:Y:S01]  /*0190*/  ISETP.LT.AND P1, PT, R27.reuse, 0x200, !P0 ;  /* 0x000002001b00780c */ /* 0x040fe20004721270 */
[--C-:B------:R-:W-:Y:S01]  /*01a0*/  IMAD R27, R27, 0x40, R6.reuse ;  /* 0x000000401b1b7824 */ /* 0x100fe200078e0206 */
[C---:B------:R-:W-:Y:S01]  /*01b0*/  ISETP.LT.AND P2, PT, R19.reuse, 0x200, !P0 ;  /* 0x000002001300780c */ /* 0x040fe20004741270 */
[--C-:B------:R-:W-:Y:S01]  /*01c0*/  IMAD R19, R19, 0x40, R6.reuse ;  /* 0x0000004013137824 */ /* 0x100fe200078e0206 */
[C---:B------:R-:W-:Y:S01]  /*01d0*/  ISETP.LT.AND P3, PT, R29.reuse, 0x200, !P0 ;  /* 0x000002001d00780c */ /* 0x040fe20004761270 */
[--C-:B------:R-:W-:Y:S01]  /*01e0*/  IMAD R29, R29, 0x40, R6.reuse ;  /* 0x000000401d1d7824 */ /* 0x100fe200078e0206 */
[C---:B------:R-:W-:Y:S01]  /*01f0*/  ISETP.LT.AND P0, PT, R4.reuse, 0x200, !P0 ;  /* 0x000002000400780c */ /* 0x040fe20004701270 */
[----:B------:R-:W-:Y:S01]  /*0200*/  IMAD R17, R4, 0x40, R6 ;  /* 0x0000004004117824 */ /* 0x000fe200078e0206 */
[----:B------:R-:W-:Y:S01]  /*0210*/  SGXT.U32 R28, R28, 0x4 ;  /* 0x000000041c1c781a */ /* 0x000fe20000000000 */
[----:B-----5:R-:W-:Y:S01]  /*0220*/  IMAD.WIDE R26, R27, 0x4, R22 ;  /* 0x000000041b1a7825 */ /* 0x020fe200078e0216 */
[----:B------:R-:W-:-:S02]  /*0230*/  LOP3.LUT R4, R7, 0x40, RZ, 0xfc, !PT ;  /* 0x0000004007047812 */ /* 0x000fc400078efcff */
[----:B------:R-:W-:Y:S01]  /*0240*/  LOP3.LUT R6, R7, 0x80, RZ, 0xfc, !PT ;  /* 0x0000008007067812 */ /* 0x000fe200078efcff */
[----:B------:R-:W-:Y:S01]  /*0250*/  IMAD.WIDE R18, R19, 0x4, R22 ;  /* 0x0000000413127825 */ /* 0x000fe200078e0216 */
[C---:B------:R-:W-:Y:S02]  /*0260*/  LOP3.LUT R8, R7.reuse, 0xc0, RZ, 0xfc, !PT ;  /* 0x000000c007087812 */ /* 0x040fe400078efcff */
[C---:B------:R-:W-:Y:S02]  /*0270*/  LOP3.LUT R28, R7.reuse, R28, RZ, 0xfc, !PT ;  /* 0x0000001c071c7212 */ /* 0x040fe400078efcff */
[----:B------:R-:W-:Y:S02]  /*0280*/  LEA.HI R21, R7, UR4, RZ, 0x1e ;  /* 0x0000000407157c11 */ /* 0x000fe4000f8ff0ff */
[----:B------:R-:W-:Y:S02]  /*0290*/  LEA.HI R5, R4, UR4, RZ, 0x1e ;  /* 0x0000000404057c11 */ /* 0x000fe4000f8ff0ff */
[----:B------:R-:W-:Y:S01]  /*02a0*/  LEA.HI R25, R6, UR4, RZ, 0x1e ;  /* 0x0000000406197c11 */ /* 0x000fe2000f8ff0ff */
[----:B------:R-:W-:Y:S01]  /*02b0*/  IMAD R21, R28, 0x4, R21 ;  /* 0x000000041c157824 */ /* 0x000fe200078e0215 */
[----:B------:R-:W-:Y:S01]  /*02c0*/  LEA.HI R7, R8, UR4, RZ, 0x1e ;  /* 0x0000000408077c11 */ /* 0x000fe2000f8ff0ff */
[C---:B------:R-:W-:Y:S01]  /*02d0*/  IMAD R24, R28.reuse, 0x4, R5 ;  /* 0x000000041c187824 */ /* 0x040fe200078e0205 */
[----:B------:R-:W-:Y:S01]  /*02e0*/  CS2R R4, SRZ ;  /* 0x0000000000047805 */ /* 0x000fe2000001ff00 */
[C---:B------:R-:W-:Y:S01]  /*02f0*/  IMAD R25, R28.reuse, 0x4, R25 ;  /* 0x000000041c197824 */ /* 0x040fe200078e0219 */
[----:B------:R-:W-:Y:S01]  /*0300*/  CS2R R8, SRZ ;  /* 0x0000000000087805 */ /* 0x000fe2000001ff00 */
[----:B------:R-:W-:Y:S01]  /*0310*/  IMAD R28, R28, 0x4, R7 ;  /* 0x000000041c1c7824 */ /* 0x000fe200078e0207 */
[----:B------:R-:W-:-:S02]  /*0320*/  CS2R R6, SRZ ;  /* 0x0000000000067805 */ /* 0x000fc4000001ff00 */
[----:B------:R-:W-:Y:S02]  /*0330*/  CS2R R12, SRZ ;  /* 0x00000000000c7805 */ /* 0x000fe4000001ff00 */
[----:B------:R-:W-:Y:S01]  /*0340*/  CS2R R14, SRZ ;  /* 0x00000000000e7805 */ /* 0x000fe2000001ff00 */
[----:B------:R1:W2:Y:S04]  /*0350*/  @P2 LDG.E.EL.128 R8, desc[UR6][R18.64] ;  /* 0x0000000612082981 */ /* 0x0002a8000c2e1d00 */
[----:B------:R3:W4:Y:S01]  /*0360*/  @P1 LDG.E.EL.128 R4, desc[UR6][R26.64] ;  /* 0x000000061a041981 */ /* 0x000722000c2e1d00 */
[----:B-1----:R-:W-:Y:S01]  /*0370*/  CS2R R18, SRZ ;  /* 0x0000000000127805 */ /* 0x002fe2000001ff00 */
[----:B---3--:R-:W-:-:S04]  /*0380*/  IMAD.WIDE R26, R29, 0x4, R22 ;  /* 0x000000041d1a7825 */ /* 0x008fc800078e0216 */
[----:B------:R-:W-:Y:S01]  /*0390*/  IMAD.WIDE R22, R17, 0x4, R22 ;  /* 0x0000000411167825 */ /* 0x000fe200078e0216 */
[----:B------:R-:W-:Y:S01]  /*03a0*/  CS2R R16, SRZ ;  /* 0x0000000000107805 */ /* 0x000fe2000001ff00 */
[----:B------:R-:W3:Y:S05]  /*03b0*/  @P3 LDG.E.EL.128 R12, desc[UR6][R26.64] ;  /* 0x000000061a0c3981 */ /* 0x000eea000c2e1d00 */
[----:B------:R1:W5:Y:S01]  /*03c0*/  @P0 LDG.E.EL.128 R16, desc[UR6][R22.64] ;  /* 0x0000000616100981 */ /* 0x000362000c2e1d00 */
[----:B------:R-:W1:Y:S01]  /*03d0*/  S2R R29, SR_TID.X ;  /* 0x00000000001d7919 */ /* 0x000e620000002100 */
[----:B------:R-:W-:-:S05]  /*03e0*/  LOP3.LUT R0, R0, 0xf0, RZ, 0xc0, !PT ;  /* 0x000000f000007812 */ /* 0x000fca00078ec0ff */
[----:B-1----:R-:W-:Y:S02]  /*03f0*/  VIADD R23, R0, UR4 ;  /* 0x0000000400177c36 */ /* 0x002fe40008000000 */
[----:B0-----:R-:W-:-:S05]  /*0400*/  IMAD.SHL.U32 R29, R29, 0x4, RZ ;  /* 0x000000041d1d7824 */ /* 0x001fca00078e00ff */
[----:B------:R-:W-:Y:S02]  /*0410*/  LOP3.LUT R0, R29, 0x3fc, RZ, 0xc0, !PT ;  /* 0x000003fc1d007812 */ /* 0x000fe400078ec0ff */
[----:B------:R-:W-:Y:S02]  /*0420*/  ISETP.GE.AND P0, PT, R20, 0x200, PT ;  /* 0x000002001400780c */ /* 0x000fe40003f06270 */
[----:B------:R-:W-:Y:S02]  /*0430*/  LOP3.LUT R26, R2, 0x10, R3, 0xfe, !PT ;  /* 0x00000010021a7812 */ /* 0x000fe400078efe03 */
[----:B------:R-:W-:Y:S02]  /*0440*/  LOP3.LUT R29, R2, 0x30, R3, 0xfe, !PT ;  /* 0x00000030021d7812 */ /* 0x000fe400078efe03 */
[----:B------:R-:W-:Y:S01]  /*0450*/  ISETP.LT.AND P2, PT, R26, 0x40, !P0 ;  /* 0x000000401a00780c */ /* 0x000fe20004741270 */
[----:B----4-:R0:W-:Y:S04]  /*0460*/  STS [R21], R4 ;  /* 0x0000000415007388 */ /* 0x0101e80000000800 */
[----:B------:R-:W-:Y:S04]  /*0470*/  STS [R24+0x100], R5 ;  /* 0x0001000518007388 */ /* 0x000fe80000000800 */
[----:B------:R1:W-:Y:S04]  /*0480*/  STS [R25+0x200], R6 ;  /* 0x0002000619007388 */ /* 0x0003e80000000800 */
[----:B------:R4:W-:Y:S04]  /*0490*/  STS [R28+0x300], R7 ;  /* 0x000300071c007388 */ /* 0x0009e80000000800 */
[----:B--2---:R-:W-:Y:S04]  /*04a0*/  STS [R21+0x40], R8 ;  /* 0x0000400815007388 */ /* 0x004fe80000000800 */
[----:B------:R-:W-:Y:S04]  /*04b0*/  STS [R24+0x140], R9 ;  /* 0x0001400918007388 */ /* 0x000fe80000000800 */
[----:B------:R-:W-:Y:S04]  /*04c0*/  STS [R25+0x240], R10 ;  /* 0x0002400a19007388 */ /* 0x000fe80000000800 */
[----:B------:R-:W-:Y:S04]  /*04d0*/  STS [R28+0x340], R11 ;  /* 0x0003400b1c007388 */ /* 0x000fe80000000800 */
[----:B---3--:R2:W-:Y:S04]  /*04e0*/  STS [R21+0x80], R12 ;  /* 0x0000800c15007388 */ /* 0x0085e80000000800 */
[----:B------:R3:W-:Y:S04]  /*04f0*/  STS [R24+0x180], R13 ;  /* 0x0001800d18007388 */ /* 0x0007e80000000800 */
[----:B------:R-:W-:Y:S04]  /*0500*/  STS [R25+0x280], R14 ;  /* 0x0002800e19007388 */ /* 0x000fe80000000800 */
[----:B------:R0:W-:Y:S04]  /*0510*/  STS [R28+0x380], R15 ;  /* 0x0003800f1c007388 */ /* 0x0001e80000000800 */
[----:B-----5:R5:W-:Y:S04]  /*0520*/  STS [R21+0xc0], R16 ;  /* 0x0000c01015007388 */ /* 0x020be80000000800 */
[----:B------:R1:W-:Y:S04]  /*0530*/  STS [R24+0x1c0], R17 ;  /* 0x0001c01118007388 */ /* 0x0003e80000000800 */
[----:B------:R-:W-:Y:S04]  /*0540*/  STS [R25+0x2c0], R18 ;  /* 0x0002c01219007388 */ /* 0x000fe80000000800 */
[----:B------:R2:W-:Y:S01]  /*0550*/  STS [R28+0x3c0], R19 ;  /* 0x0003c0131c007388 */ /* 0x0005e20000000800 */
[----:B0-----:R-:W-:-:S02]  /*0560*/  LOP3.LUT R4, R0, 0x400, RZ, 0xfc, !PT ;  /* 0x0000040000047812 */ /* 0x001fc400078efcff */
[C---:B-1----:R-:W-:Y:S02]  /*0570*/  LOP3.LUT R6, R0.reuse, 0x800, RZ, 0xfc, !PT ;  /* 0x0000080000067812 */ /* 0x042fe400078efcff */
[----:B----4-:R-:W-:Y:S02]  /*0580*/  LOP3.LUT R7, R0, 0xc00, RZ, 0xfc, !PT ;  /* 0x00000c0000077812 */ /* 0x010fe400078efcff */
[----:B------:R-:W-:Y:S02]  /*0590*/  SHF.R.U32.HI R4, RZ, 0x2, R4 ;  /* 0x00000002ff047819 */ /* 0x000fe40000011604 */
[----:B------:R-:W-:Y:S02]  /*05a0*/  SHF.R.S32.HI R5, RZ, 0x1f, R20 ;  /* 0x0000001fff057819 */ /* 0x000fe40000011414 */
[----:B------:R-:W-:Y:S02]  /*05b0*/  SHF.R.U32.HI R6, RZ, 0x2, R6 ;  /* 0x00000002ff067819 */ /* 0x000fe40000011606 */
[----:B--2---:R-:W-:-:S02]  /*05c0*/  SHF.R.U32.HI R12, RZ, 0x2, R7 ;  /* 0x00000002ff0c7819 */ /* 0x004fc40000011607 */
[----:B------:R-:W-:Y:S02]  /*05d0*/  LOP3.LUT R4, R4, 0x1f0, RZ, 0xc0, !PT ;  /* 0x000001f004047812 */ /* 0x000fe400078ec0ff */
[----:B------:R-:W-:Y:S02]  /*05e0*/  LEA.HI R5, R5, R20, RZ, 0x7 ;  /* 0x0000001405057211 */ /* 0x000fe400078f38ff */
[----:B------:R-:W-:Y:S02]  /*05f0*/  LOP3.LUT R6, R6, 0x2f0, RZ, 0xc0, !PT ;  /* 0x000002f006067812 */ /* 0x000fe400078ec0ff */
[----:B------:R-:W-:Y:S01]  /*0600*/  LOP3.LUT R12, R12, 0x3f0, RZ, 0xc0, !PT ;  /* 0x000003f00c0c7812 */ /* 0x000fe200078ec0ff */
[----:B------:R-:W-:Y:S01]  /*0610*/  IMAD R8, R0, 0x4, R23 ;  /* 0x0000000400087824 */ /* 0x000fe200078e0217 */
[----:B------:R-:W-:Y:S01]  /*0620*/  BAR.SYNC.DEFER_BLOCKING 0x0 ;  /* 0x0000000000007b1d */ /* 0x000fe20000010000 */
[----:B------:R-:W-:Y:S02]  /*0630*/  VIADD R7, R4, UR4 ;  /* 0x0000000404077c36 */ /* 0x000fe40008000000 */
[----:B------:R-:W-:-:S02]  /*0640*/  IMAD.SHL.U32 R4, R5, 0x40, RZ ;  /* 0x0000004005047824 */ /* 0x000fc400078e00ff */
[----:B---3--:R-:W-:Y:S01]  /*0650*/  VIADD R13, R6, UR4 ;  /* 0x00000004060d7c36 */ /* 0x008fe20008000000 */
[----:B------:R-:W-:Y:S01]  /*0660*/  LOP3.LUT R27, R5, 0xffffff80, RZ, 0xc0, !PT ;  /* 0xffffff80051b7812 */ /* 0x000fe200078ec0ff */
[----:B------:R-:W-:Y:S01]  /*0670*/  VIADD R15, R12, UR4 ;  /* 0x000000040c0f7c36 */ /* 0x000fe20008000000 */
[----:B------:R-:W0:Y:S01]  /*0680*/  LDC.64 R22, c[0x0][0x218] ;  /* 0x00008600ff167b82 */ /* 0x000e220000000a00 */
[----:B------:R-:W-:Y:S01]  /*0690*/  IMAD R7, R0, 0x4, R7 ;  /* 0x0000000400077824 */ /* 0x000fe200078e0207 */
[----:B------:R-:W-:Y:S01]  /*06a0*/  LOP3.LUT R12, R4, 0xffffe000, RZ, 0xc0, !PT ;  /* 0xffffe000040c7812 */ /* 0x000fe200078ec0ff */
[C---:B-----5:R-:W-:Y:S02]  /*06b0*/  IMAD R16, R0.reuse, 0x4, R13 ;  /* 0x0000000400107824 */ /* 0x060fe400078e020d */
[----:B------:R-:W-:Y:S01]  /*06c0*/  IMAD R15, R0, 0x4, R15 ;  /* 0x00000004000f7824 */ /* 0x000fe200078e020f */
[----:B------:R-:W-:Y:S02]  /*06d0*/  IADD3 R27, R12, R20, -R27 ;  /* 0x000000140c1b7210 */ /* 0x000fe40007ffe81b */
[----:B------:R-:W-:Y:S01]  /*06e0*/  LOP3.LUT R24, R2, R3, RZ, 0xfc, !PT ;  /* 0x0000000302187212 */ /* 0x000fe200078efcff */
[----:B------:R-:W1:Y:S01]  /*06f0*/  LDC.64 R20, c[0x0][0x220] ;  /* 0x00008800ff147b82 */ /* 0x000e620000000a00 */
[----:B------:R-:W2:Y:S04]  /*0700*/  LDS.128 R8, [R8] ;  /* 0x0000000008087984 */ /* 0x000ea80000000c00 */
[----:B------:R-:W3:Y:S04]  /*0710*/  LDS.128 R4, [R7+0x1000] ;  /* 0x0010000007047984 */ /* 0x000ee80000000c00 */
[----:B------:R-:W4:Y:S04]  /*0720*/  LDS.128 R16, [R16+0x2000] ;  /* 0x0020000010107984 */ /* 0x000f280000000c00 */
[----:B------:R-:W5:Y:S01]  /*0730*/  LDS.128 R12, [R15+0x3000] ;  /* 0x003000000f0c7984 */ /* 0x000f620000000c00 */
[----:B------:R-:W-:-:S02]  /*0740*/  ISETP.LT.AND P1, PT, R24, 0x40, !P0 ;  /* 0x000000401800780c */ /* 0x000fc40004721270 */
[----:B------:R-:W-:Y:S01]  /*0750*/  LOP3.LUT R28, R2, 0x20, R3, 0xfe, !PT ;  /* 0x00000020021c7812 */ /* 0x000fe200078efe03 */
[----:B------:R-:W-:-:S03]  /*0760*/  IMAD R0, R24, 0x80, R27 ;  /* 0x0000008018007824 */ /* 0x000fc600078e021b */
[----:B------:R-:W-:Y:S01]  /*0770*/  ISETP.LT.AND P3, PT, R28, 0x40, !P0 ;  /* 0x000000401c00780c */ /* 0x000fe20004761270 */
[----:B0-----:R-:W-:Y:S01]  /*0780*/  IMAD.WIDE R24, R0, 0x4, R22 ;  /* 0x0000000400187825 */ /* 0x001fe200078e0216 */
[----:B------:R-:W-:-:S03]  /*0790*/  ISETP.LT.AND P0, PT, R29, 0x40, !P0 ;  /* 0x000000401d00780c */ /* 0x000fc60004701270 */
[--C-:B------:R-:W-:Y:S02]  /*07a0*/  IMAD R2, R26, 0x80, R27.reuse ;  /* 0x000000801a027824 */ /* 0x100fe400078e021b */
[--C-:B------:R-:W-:Y:S02]  /*07b0*/  IMAD R3, R28, 0x80, R27.reuse ;  /* 0x000000801c037824 */ /* 0x100fe400078e021b */
[----:B------:R-:W-:Y:S02]  /*07c0*/  IMAD R27, R29, 0x80, R27 ;  /* 0x000000801d1b7824 */ /* 0x000fe400078e021b */
[--C-:B------:R-:W-:Y:S01]  /*07d0*/  IMAD.WIDE R28, R2, 0x4, R22.reuse ;  /* 0x00000004021c7825 */ /* 0x100fe200078e0216 */
[----:B--2---:R0:W-:Y:S04]  /*07e0*/  @P1 STG.E.128 desc[UR6][R24.64], R8 ;  /* 0x0000000818001986 */ /* 0x0041e8000c101d06 */
[----:B---3--:R-:W-:Y:S01]  /*07f0*/  @P2 STG.E.128 desc[UR6][R28.64], R4 ;  /* 0x000000041c002986 */ /* 0x008fe2000c101d06 */
[----:B0-----:R-:W-:-:S04]  /*0800*/  IMAD.WIDE R24, R3, 0x4, R22 ;  /* 0x0000000403187825 */ /* 0x001fc800078e0216 */
[----:B------:R-:W-:Y:S01]  /*0810*/  IMAD.WIDE R22, R27, 0x4, R22 ;  /* 0x000000041b167825 */ /* 0x000fe200078e0216 */
[----:B----4-:R1:W-:Y:S04]  /*0820*/  @P3 STG.E.128 desc[UR6][R24.64], R16 ;  /* 0x0000001018003986 */ /* 0x0103e8000c101d06 */
[----:B-----5:R0:W-:Y:S01]  /*0830*/  @P0 STG.E.128 desc[UR6][R22.64], R12 ;  /* 0x0000000c16000986 */ /* 0x0201e2000c101d06 */
[----:B-1----:R-:W-:-:S04]  /*0840*/  IMAD.WIDE R24, R2, 0x4, R20 ;  /* 0x0000000402187825 */ /* 0x002fc800078e0214 */
[----:B0-----:R-:W-:-:S04]  /*0850*/  IMAD.WIDE R22, R0, 0x4, R20 ;  /* 0x0000000400167825 */ /* 0x001fc800078e0214 */
[--C-:B------:R-:W-:Y:S01]  /*0860*/  IMAD.WIDE R2, R3, 0x4, R20.reuse ;  /* 0x0000000403027825 */ /* 0x100fe200078e0214 */
[----:B------:R0:W-:Y:S04]  /*0870*/  @P1 STG.E.128 desc[UR6][R22.64], R8 ;  /* 0x0000000816001986 */ /* 0x0001e8000c101d06 */
[----:B------:R0:W-:Y:S01]  /*0880*/  @P2 STG.E.128 desc[UR6][R24.64], R4 ;  /* 0x0000000418002986 */ /* 0x0001e2000c101d06 */
[----:B------:R-:W-:-:S03]  /*0890*/  IMAD.WIDE R20, R27, 0x4, R20 ;  /* 0x000000041b147825 */ /* 0x000fc600078e0214 */
[----:B------:R0:W-:Y:S02]  /*08a0*/  @P3 STG.E.128 desc[UR6][R2.64], R16 ;  /* 0x0000001002003986 */ /* 0x0001e4000c101d06 */
[----:B0-----:R-:W-:Y:S05]  /*08b0*/  @!P0 EXIT ;  /* 0x000000000000894d */ /* 0x001fea0003800000 */
[----:B------:R-:W-:Y:S01]  /*08c0*/  STG.E.128 desc[UR6][R20.64], R12 ;  /* 0x0000000c14007986 */ /* 0x000fe2000c101d06 */
[----:B------:R-:W-:Y:S05]  /*08d0*/  EXIT ;  /* 0x000000000000794d */ /* 0x000fea0003800000 */
.L_x_0:
[----:B------:R-:W-:-:S00]  /*08e0*/  BRA `(.L_x_0) ;  /* 0xfffffffc00fc7947 */ /* 0x000fc0000383ffff */
[----:B------:R-:W-:-:S00]  /*08f0*/  NOP ;  /* 0x0000000000007918 */ /* 0x000fc00000000000 */
        /* <DEDUP_REMOVED lines=8> */
.L_x_1:


//--------------------- .nv.shared.triton_poi_fused_convolution_16 --------------------------
	.section	.nv.shared.triton_poi_fused_convolution_16,"aw",@nobits
	.sectionflags	@""
	.align	16
	.zero		1024


//--------------------- .nv.constant0.triton_poi_fused_convolution_16 --------------------------
	.section	.nv.constant0.triton_poi_fused_convolution_16,"a",@progbits
	.sectionflags	@""
	.align	4
.nv.constant0.triton_poi_fused_convolution_16:
	.zero		560
